//
// Generated by NVIDIA NVVM Compiler
//
// Compiler Build ID: CL-36424714
// Cuda compilation tools, release 13.0, V13.0.88
// Based on NVVM 20.0.0
//

.version 9.0
.target sm_100
.address_size 64

	// .globl	_Z7vec_addPfPKfS1_m

.visible .entry _Z7vec_addPfPKfS1_m(
	.param .u64 .ptr .align 1 _Z7vec_addPfPKfS1_m_param_0,
	.param .u64 .ptr .align 1 _Z7vec_addPfPKfS1_m_param_1,
	.param .u64 .ptr .align 1 _Z7vec_addPfPKfS1_m_param_2,
	.param .u64 _Z7vec_addPfPKfS1_m_param_3
)
{
	.reg .pred 	%p<2>;
	.reg .b32 	%r<5>;
	.reg .b32 	%f<4>;
	.reg .b64 	%rd<13>;

	ld.param.u64 	%rd2, [_Z7vec_addPfPKfS1_m_param_0];
	ld.param.u64 	%rd3, [_Z7vec_addPfPKfS1_m_param_1];
	ld.param.u64 	%rd4, [_Z7vec_addPfPKfS1_m_param_2];
	ld.param.u64 	%rd5, [_Z7vec_addPfPKfS1_m_param_3];
	mov.u32 	%r1, %tid.x;
	mov.u32 	%r2, %ctaid.x;
	mov.u32 	%r3, %ntid.x;
	mad.lo.s32 	%r4, %r2, %r3, %r1;
	cvt.u64.u32 	%rd1, %r4;
	setp.le.u64 	%p1, %rd5, %rd1;
	@%p1 bra 	$L__BB0_2;
	cvta.to.global.u64 	%rd6, %rd3;
	cvta.to.global.u64 	%rd7, %rd4;
	cvta.to.global.u64 	%rd8, %rd2;
	shl.b64 	%rd9, %rd1, 2;
	add.s64 	%rd10, %rd6, %rd9;
	ld.global.f32 	%f1, [%rd10];
	add.s64 	%rd11, %rd7, %rd9;
	ld.global.f32 	%f2, [%rd11];
	add.f32 	%f3, %f1, %f2;
	add.s64 	%rd12, %rd8, %rd9;
	st.global.f32 	[%rd12], %f3;
$L__BB0_2:
	ret;

}


// ===== COMPILED SASS (sm_100) =====

	.target	sm_100

	.elftype	@"ET_EXEC"


//--------------------- .note.nv.tkinfo           --------------------------
	.section	.note.nv.tkinfo,"",@"SHT_NOTE"
	.sectionflags	@"SHF_NOTE_NV_TKINFO"
	.tkinfo
        /*0018*/ 	.word	0x00000002
        /*0030*/ 	.string	""
        /*0030*/ 	.string	"ptxas"
        /*0030*/ 	.string	"Cuda compilation tools, release 13.0, V13.0.88"
        /*0030*/ 	.string	"Build cuda_13.0.r13.0/compiler.36424714_0"
        /*0030*/ 	.string	"-arch sm_100 -m 64 "



//--------------------- .note.nv.cuinfo           --------------------------
	.section	.note.nv.cuinfo,"",@"SHT_NOTE"
	.sectionflags	@"SHF_NOTE_NV_CUINFO"
        /*0018*/ 	.short	0x0002
        /*001a*/ 	.short	0x0064
        /*001c*/ 	.short	0x0082
	.zero		2


//--------------------- .nv.info                  --------------------------
	.section	.nv.info,"",@"SHT_CUDA_INFO"
	.align	4


	//----- nvinfo : EIATTR_REGCOUNT
	.align		4
        /*0000*/ 	.byte	0x04, 0x2f
        /*0002*/ 	.short	(.L_1 - .L_0)
	.align		4
.L_0:
        /*0004*/ 	.word	index@(_Z7vec_addPfPKfS1_m)
        /*0008*/ 	.word	0x0000000c


	//----- nvinfo : EIATTR_FRAME_SIZE
	.align		4
.L_1:
        /*000c*/ 	.byte	0x04, 0x11
        /*000e*/ 	.short	(.L_3 - .L_2)
	.align		4
.L_2:
        /*0010*/ 	.word	index@(_Z7vec_addPfPKfS1_m)
        /*0014*/ 	.word	0x00000000


	//----- nvinfo : EIATTR_MIN_STACK_SIZE
	.align		4
.L_3:
        /*0018*/ 	.byte	0x04, 0x12
        /*001a*/ 	.short	(.L_5 - .L_4)
	.align		4
.L_4:
        /*001c*/ 	.word	index@(_Z7vec_addPfPKfS1_m)
        /*0020*/ 	.word	0x00000000
.L_5:


//--------------------- .nv.compat                --------------------------
	.section	.nv.compat,"",@"SHT_CUDA_COMPAT_INFO"
	.align	4
        /*0000*/ 	.byte	0x02, 0x09, 0x00, 0x00, 0x02, 0x02, 0x01, 0x00, 0x02, 0x05, 0x05, 0x00, 0x03, 0x07, 0x01, 0x01
        /*0010*/ 	.byte	0x02, 0x03, 0x00, 0x00, 0x02, 0x06, 0x01, 0x00, 0x04, 0x0b, 0x08, 0x00, 0x09, 0x00, 0x00, 0x00
        /*0020*/ 	.byte	0x00, 0x00, 0x00, 0x00


//--------------------- .nv.info._Z7vec_addPfPKfS1_m --------------------------
	.section	.nv.info._Z7vec_addPfPKfS1_m,"",@"SHT_CUDA_INFO"
	.sectionflags	@""
	.align	4


	//----- nvinfo : EIATTR_CUDA_API_VERSION
	.align		4
        /*0000*/ 	.byte	0x04, 0x37
        /*0002*/ 	.short	(.L_7 - .L_6)
.L_6:
        /*0004*/ 	.word	0x00000082


	//----- nvinfo : EIATTR_KPARAM_INFO
	.align		4
.L_7:
        /*0008*/ 	.byte	0x04, 0x17
        /*000a*/ 	.short	(.L_9 - .L_8)
.L_8:
        /*000c*/ 	.word	0x00000000
        /*0010*/ 	.short	0x0003
        /*0012*/ 	.short	0x0018
        /*0014*/ 	.byte	0x00, 0xf0, 0x21, 0x00


	//----- nvinfo : EIATTR_KPARAM_INFO
	.align		4
.L_9:
        /*0018*/ 	.byte	0x04, 0x17
        /*001a*/ 	.short	(.L_11 - .L_10)
.L_10:
        /*001c*/ 	.word	0x00000000
        /*0020*/ 	.short	0x0002
        /*0022*/ 	.short	0x0010
        /*0024*/ 	.byte	0x00, 0xf5, 0x21, 0x00


	//----- nvinfo : EIATTR_KPARAM_INFO
	.align		4
.L_11:
        /*0028*/ 	.byte	0x04, 0x17
        /*002a*/ 	.short	(.L_13 - .L_12)
.L_12:
        /*002c*/ 	.word	0x00000000
        /*0030*/ 	.short	0x0001
        /*0032*/ 	.short	0x0008
        /*0034*/ 	.byte	0x00, 0xf5, 0x21, 0x00


	//----- nvinfo : EIATTR_KPARAM_INFO
	.align		4
.L_13:
        /*0038*/ 	.byte	0x04, 0x17
        /*003a*/ 	.short	(.L_15 - .L_14)
.L_14:
        /*003c*/ 	.word	0x00000000
        /*0040*/ 	.short	0x0000
        /*0042*/ 	.short	0x0000
        /*0044*/ 	.byte	0x00, 0xf5, 0x21, 0x00


	//----- nvinfo : EIATTR_SPARSE_MMA_MASK
	.align		4
.L_15:
        /*0048*/ 	.byte	0x03, 0x50
        /*004a*/ 	.short	0x0000


	//----- nvinfo : EIATTR_MAXREG_COUNT
	.align		4
        /*004c*/ 	.byte	0x03, 0x1b
        /*004e*/ 	.short	0x00ff


	//----- nvinfo : EIATTR_MERCURY_ISA_VERSION
	.align		4
        /*0050*/ 	.byte	0x03, 0x5f
        /*0052*/ 	.short	0x0101


	//----- nvinfo : EIATTR_VRC_CTA_INIT_COUNT
	.align		4
        /*0054*/ 	.byte	0x02, 0x4a
	.zero		1
	.zero		1


	//----- nvinfo : EIATTR_EXIT_INSTR_OFFSETS
	.align		4
        /*0058*/ 	.byte	0x04, 0x1c
        /*005a*/ 	.short	(.L_17 - .L_16)


	//   ....[0]....
.L_16:
        /*005c*/ 	.word	0x00000080


	//   ....[1]....
        /*0060*/ 	.word	0x00000180


	//----- nvinfo : EIATTR_CBANK_PARAM_SIZE
	.align		4
.L_17:
        /*0064*/ 	.byte	0x03, 0x19
        /*0066*/ 	.short	0x0020


	//----- nvinfo : EIATTR_PARAM_CBANK
	.align		4
        /*0068*/ 	.byte	0x04, 0x0a
        /*006a*/ 	.short	(.L_19 - .L_18)
	.align		4
.L_18:
        /*006c*/ 	.word	index@(.nv.constant0._Z7vec_addPfPKfS1_m)
        /*0070*/ 	.short	0x0380
        /*0072*/ 	.short	0x0020


	//----- nvinfo : EIATTR_SW_WAR
	.align		4
.L_19:
        /*0074*/ 	.byte	0x04, 0x36
        /*0076*/ 	.short	(.L_21 - .L_20)
.L_20:
        /*0078*/ 	.word	0x00000008
.L_21:


//--------------------- .nv.callgraph             --------------------------
	.section	.nv.callgraph,"",@"SHT_CUDA_CALLGRAPH"
	.align	4
	.sectionentsize	8
	.align		4
        /*0000*/ 	.word	0x00000000
	.align		4
        /*0004*/ 	.word	0xffffffff
	.align		4
        /*0008*/ 	.word	0x00000000
	.align		4
        /*000c*/ 	.word	0xfffffffe
	.align		4
        /*0010*/ 	.word	0x00000000
	.align		4
        /*0014*/ 	.word	0xfffffffd
	.align		4
        /*0018*/ 	.word	0x00000000
	.align		4
        /*001c*/ 	.word	0xfffffffc


//--------------------- .text._Z7vec_addPfPKfS1_m --------------------------
	.section	.text._Z7vec_addPfPKfS1_m,"ax",@progbits
	.align	128
        .global         _Z7vec_addPfPKfS1_m
        .type           _Z7vec_addPfPKfS1_m,@function
        .size           _Z7vec_addPfPKfS1_m,(.L_x_1 - _Z7vec_addPfPKfS1_m)
        .other          _Z7vec_addPfPKfS1_m,@"STO_CUDA_ENTRY STV_DEFAULT"
_Z7vec_addPfPKfS1_m:
.text._Z7vec_addPfPKfS1_m:
[----:B------:R-:W-:Y:S01]  /*0000*/  LDC R1, c[0x0][0x37c] ;  /* 0x0000df00ff017b82 */ /* 0x000fe20000000800 */
[----:B------:R-:W0:Y:S07]  /*0010*/  S2R R0, SR_TID.X ;  /* 0x0000000000007919 */ /* 0x000e2e0000002100 */
[----:B------:R-:W0:Y:S01]  /*0020*/  S2UR UR4, SR_CTAID.X ;  /* 0x00000000000479c3 */ /* 0x000e220000002500 */
[----:B------:R-:W1:Y:S07]  /*0030*/  LDCU.64 UR6, c[0x0][0x398] ;  /* 0x00007300ff0677ac */ /* 0x000e6e0008000a00 */
[----:B------:R-:W0:Y:S02]  /*0040*/  LDC R3, c[0x0][0x360] ;  /* 0x0000d800ff037b82 */ /* 0x000e240000000800 */
[----:B0-----:R-:W-:-:S05]  /*0050*/  IMAD R0, R3, UR4, R0 ;  /* 0x0000000403007c24 */ /* 0x001fca000f8e0200 */
[----:B-1----:R-:W-:-:S04]  /*0060*/  ISETP.GE.U32.AND P0, PT, R0, UR6, PT ;  /* 0x0000000600007c0c */ /* 0x002fc8000bf06070 */
[----:B------:R-:W-:-:S13]  /*0070*/  ISETP.GE.U32.AND.EX P0, PT, RZ, UR7, PT, P0 ;  /* 0x00000007ff007c0c */ /* 0x000fda000bf06100 */
[----:B------:R-:W-:Y:S05]  /*0080*/  @P0 EXIT ;  /* 0x000000000000094d */ /* 0x000fea0003800000 */
[----:B------:R-:W0:Y:S01]  /*0090*/  LDCU.64 UR6, c[0x0][0x390] ;  /* 0x00007200ff0677ac */ /* 0x000e220008000a00 */
[----:B------:R-:W-:Y:S01]  /*00a0*/  IMAD.SHL.U32 R6, R0, 0x4, RZ ;  /* 0x0000000400067824 */ /* 0x000fe200078e00ff */
[----:B------:R-:W-:Y:S01]  /*00b0*/  SHF.R.U32.HI R0, RZ, 0x1e, R0 ;  /* 0x0000001eff007819 */ /* 0x000fe20000011600 */
[----:B------:R-:W1:Y:S01]  /*00c0*/  LDCU.128 UR8, c[0x0][0x380] ;  /* 0x00007000ff0877ac */ /* 0x000e620008000c00 */
[----:B------:R-:W2:Y:S02]  /*00d0*/  LDCU.64 UR4, c[0x0][0x358] ;  /* 0x00006b00ff0477ac */ /* 0x000ea40008000a00 */
[C---:B0-----:R-:W-:Y:S02]  /*00e0*/  IADD3 R4, P1, PT, R6.reuse, UR6, RZ ;  /* 0x0000000606047c10 */ /* 0x041fe4000ff3e0ff */
[----:B-1----:R-:W-:Y:S02]  /*00f0*/  IADD3 R2, P0, PT, R6, UR10, RZ ;  /* 0x0000000a06027c10 */ /* 0x002fe4000ff1e0ff */
[----:B------:R-:W-:-:S02]  /*0100*/  IADD3.X R5, PT, PT, R0, UR7, RZ, P1, !PT ;  /* 0x0000000700057c10 */ /* 0x000fc40008ffe4ff */
[----:B------:R-:W-:-:S04]  /*0110*/  IADD3.X R3, PT, PT, R0, UR11, RZ, P0, !PT ;  /* 0x0000000b00037c10 */ /* 0x000fc800087fe4ff */
[----:B--2---:R-:W2:Y:S04]  /*0120*/  LDG.E R5, desc[UR4][R4.64] ;  /* 0x0000000404057981 */ /* 0x004ea8000c1e1900 */
[----:B------:R-:W2:Y:S01]  /*0130*/  LDG.E R2, desc[UR4][R2.64] ;  /* 0x0000000402027981 */ /* 0x000ea2000c1e1900 */
[----:B------:R-:W-:-:S04]  /*0140*/  IADD3 R6, P0, PT, R6, UR8, RZ ;  /* 0x0000000806067c10 */ /* 0x000fc8000ff1e0ff */
[----:B------:R-:W-:Y:S01]  /*0150*/  IADD3.X R7, PT, PT, R0, UR9, RZ, P0, !PT ;  /* 0x0000000900077c10 */ /* 0x000fe200087fe4ff */
[----:B--2---:R-:W-:-:S05]  /*0160*/  FADD R9, R2, R5 ;  /* 0x0000000502097221 */ /* 0x004fca0000000000 */
[----:B------:R-:W-:Y:S01]  /*0170*/  STG.E desc[UR4][R6.64], R9 ;  /* 0x0000000906007986 */ /* 0x000fe2000c101904 */
[----:B------:R-:W-:Y:S05]  /*0180*/  EXIT ;  /* 0x000000000000794d */ /* 0x000fea0003800000 */
.L_x_0:
[----:B------:R-:W-:-:S00]  /*0190*/  BRA `(.L_x_0) ;  /* 0xfffffffc00fc7947 */ /* 0x000fc0000383ffff */
[----:B------:R-:W-:-:S00]  /*01a0*/  NOP ;  /* 0x0000000000007918 */ /* 0x000fc00000000000 */
        /* <DEDUP_REMOVED lines=13> */
.L_x_1:


//--------------------- .nv.shared.reserved.0     --------------------------
	.section	.nv.shared.reserved.0,"aw",@nobits
	.weak		__nv_reservedSMEM_offset_0_alias
	.size		__nv_reservedSMEM_offset_0_alias, 0, 64
	.other		__nv_reservedSMEM_offset_0_alias,@"STO_CUDA_RESERVED_SHARED STV_DEFAULT"
__nv_reservedSMEM_offset_0_alias:
	.zero		0
	.zero		64


//--------------------- .nv.constant0._Z7vec_addPfPKfS1_m --------------------------
	.section	.nv.constant0._Z7vec_addPfPKfS1_m,"a",@progbits
	.sectionflags	@""
	.align	4
.nv.constant0._Z7vec_addPfPKfS1_m:
	.zero		928


//--------------------- SYMBOLS --------------------------

	.type		.nv.reservedSmem.offset0,@object
	.size		.nv.reservedSmem.offset0,0x4
